	.headerflags	@"EF_CUDA_TEXMODE_UNIFIED EF_CUDA_64BIT_ADDRESS EF_CUDA_SM86 EF_CUDA_VIRTUAL_SM(EF_CUDA_SM86)"
	.elftype	@"ET_EXEC"


//--------------------- .nv.info                  --------------------------
	.section	.nv.info,"",@"SHT_CUDA_INFO"
	.align	4


	//----- nvinfo : EIATTR_REGCOUNT
	.align		4
        /*0000*/ 	.byte	0x04, 0x2f
        /*0002*/ 	.short	(.L_1 - .L_0)
	.align		4
.L_0:
        /*0004*/ 	.word	index@(triton_poi_fused_add_mul_4)
        /*0008*/ 	.word	0x0000001e


	//----- nvinfo : EIATTR_MIN_STACK_SIZE
	.align		4
.L_1:
        /*000c*/ 	.byte	0x04, 0x12
        /*000e*/ 	.short	(.L_3 - .L_2)
	.align		4
.L_2:
        /*0010*/ 	.word	index@(triton_poi_fused_add_mul_4)
        /*0014*/ 	.word	0x00000000


	//----- nvinfo : EIATTR_FRAME_SIZE
	.align		4
.L_3:
        /*0018*/ 	.byte	0x04, 0x11
        /*001a*/ 	.short	(.L_5 - .L_4)
	.align		4
.L_4:
        /*001c*/ 	.word	index@(triton_poi_fused_add_mul_4)
        /*0020*/ 	.word	0x00000000


	//----- nvinfo : EIATTR_MIN_STACK_SIZE
	.align		4
.L_5:
        /*0024*/ 	.byte	0x04, 0x12
        /*0026*/ 	.short	(.L_7 - .L_6)
	.align		4
.L_6:
        /*0028*/ 	.word	index@(triton_poi_fused_add_mul_4)
        /*002c*/ 	.word	0x00000000
.L_7:


//--------------------- .nv.info.triton_poi_fused_add_mul_4 --------------------------
	.section	.nv.info.triton_poi_fused_add_mul_4,"",@"SHT_CUDA_INFO"
	.sectionflags	@""
	.align	4


	//----- nvinfo : EIATTR_CUDA_API_VERSION
	.align		4
        /*0000*/ 	.byte	0x04, 0x37
        /*0002*/ 	.short	(.L_9 - .L_8)
.L_8:
        /*0004*/ 	.word	0x0000007c


	//----- nvinfo : EIATTR_SW2861232_WAR
	.align		4
.L_9:
        /*0008*/ 	.byte	0x01, 0x35
	.zero		2


	//----- nvinfo : EIATTR_PARAM_CBANK
	.align		4
        /*000c*/ 	.byte	0x04, 0x0a
        /*000e*/ 	.short	(.L_11 - .L_10)
	.align		4
.L_10:
        /*0010*/ 	.word	index@(.nv.constant0.triton_poi_fused_add_mul_4)
        /*0014*/ 	.short	0x0160
        /*0016*/ 	.short	0x0028


	//----- nvinfo : EIATTR_CBANK_PARAM_SIZE
	.align		4
.L_11:
        /*0018*/ 	.byte	0x03, 0x19
        /*001a*/ 	.short	0x0028


	//----- nvinfo : EIATTR_KPARAM_INFO
	.align		4
        /*001c*/ 	.byte	0x04, 0x17
        /*001e*/ 	.short	(.L_13 - .L_12)
.L_12:
        /*0020*/ 	.word	0x00000000
        /*0024*/ 	.short	0x0004
        /*0026*/ 	.short	0x0020
        /*0028*/ 	.byte	0x00, 0xf4, 0x21, 0x00


	//----- nvinfo : EIATTR_KPARAM_INFO
	.align		4
.L_13:
        /*002c*/ 	.byte	0x04, 0x17
        /*002e*/ 	.short	(.L_15 - .L_14)
.L_14:
        /*0030*/ 	.word	0x00000000
        /*0034*/ 	.short	0x0003
        /*0036*/ 	.short	0x0018
        /*0038*/ 	.byte	0x00, 0xf0, 0x11, 0x00


	//----- nvinfo : EIATTR_KPARAM_INFO
	.align		4
.L_15:
        /*003c*/ 	.byte	0x04, 0x17
        /*003e*/ 	.short	(.L_17 - .L_16)
.L_16:
        /*0040*/ 	.word	0x00000000
        /*0044*/ 	.short	0x0002
        /*0046*/ 	.short	0x0010
        /*0048*/ 	.byte	0x00, 0xf4, 0x21, 0x00


	//----- nvinfo : EIATTR_KPARAM_INFO
	.align		4
.L_17:
        /*004c*/ 	.byte	0x04, 0x17
        /*004e*/ 	.short	(.L_19 - .L_18)
.L_18:
        /*0050*/ 	.word	0x00000000
        /*0054*/ 	.short	0x0001
        /*0056*/ 	.short	0x0008
        /*0058*/ 	.byte	0x00, 0xf4, 0x21, 0x00


	//----- nvinfo : EIATTR_KPARAM_INFO
	.align		4
.L_19:
        /*005c*/ 	.byte	0x04, 0x17
        /*005e*/ 	.short	(.L_21 - .L_20)
.L_20:
        /*0060*/ 	.word	0x00000000
        /*0064*/ 	.short	0x0000
        /*0066*/ 	.short	0x0000
        /*0068*/ 	.byte	0x00, 0xf4, 0x21, 0x00


	//----- nvinfo : EIATTR_MAXREG_COUNT
	.align		4
.L_21:
        /*006c*/ 	.byte	0x03, 0x1b
        /*006e*/ 	.short	0x00ff


	//----- nvinfo : EIATTR_EXIT_INSTR_OFFSETS
	.align		4
        /*0070*/ 	.byte	0x04, 0x1c
        /*0072*/ 	.short	(.L_23 - .L_22)


	//   ....[0]....
.L_22:
        /*0074*/ 	.word	0x00000470


	//----- nvinfo : EIATTR_REQNTID
	.align		4
.L_23:
        /*0078*/ 	.byte	0x04, 0x10
        /*007a*/ 	.short	(.L_25 - .L_24)
.L_24:
        /*007c*/ 	.word	0x00000080
        /*0080*/ 	.word	0x00000001
        /*0084*/ 	.word	0x00000001
.L_25:


//--------------------- .nv.callgraph             --------------------------
	.section	.nv.callgraph,"",@"SHT_CUDA_CALLGRAPH"
	.align	4
	.sectionentsize	8
	.align		4
        /*0000*/ 	.word	0x00000000
	.align		4
        /*0004*/ 	.word	0xffffffff
	.align		4
        /*0008*/ 	.word	0x00000000
	.align		4
        /*000c*/ 	.word	0xfffffffe
	.align		4
        /*0010*/ 	.word	0x00000000
	.align		4
        /*0014*/ 	.word	0xfffffffd
	.align		4
        /*0018*/ 	.word	0x00000000
	.align		4
        /*001c*/ 	.word	0xfffffffc


//--------------------- .nv.rel.action            --------------------------
	.section	.nv.rel.action,"",@"SHT_CUDA_RELOCINFO"
	.align	8
	.sectionentsize	8
        /*0000*/ 	.byte	0x73, 0x00, 0x00, 0x00, 0x00, 0x00, 0x00, 0x00, 0x00, 0x00, 0x00, 0x11, 0x25, 0x00, 0x05, 0x36


//--------------------- .nv.constant0.triton_poi_fused_add_mul_4 --------------------------
	.section	.nv.constant0.triton_poi_fused_add_mul_4,"a",@progbits
	.sectionflags	@""
	.align	4
.nv.constant0.triton_poi_fused_add_mul_4:
	.zero		392


//--------------------- .text.triton_poi_fused_add_mul_4 --------------------------
	.section	.text.triton_poi_fused_add_mul_4,"ax",@progbits
	.sectioninfo	@"SHI_REGISTERS=30"
	.align	128
        .global         triton_poi_fused_add_mul_4
        .type           triton_poi_fused_add_mul_4,@function
        .size           triton_poi_fused_add_mul_4,(.L_x_1 - triton_poi_fused_add_mul_4)
        .other          triton_poi_fused_add_mul_4,@"STO_CUDA_ENTRY STV_DEFAULT"
triton_poi_fused_add_mul_4:
.text.triton_poi_fused_add_mul_4:
[----:B------:R-:W-:Y:S02]  /*0000*/  MOV R1, c[0x0][0x28] ;  /* 0x00000a0000017a02 */ /* 0x000fe40000000f00 */
[----:B------:R-:W0:Y:S01]  /*0010*/  S2R R0, SR_TID.X ;  /* 0x0000000000007919 */ /* 0x000e220000002100 */
[----:B------:R-:W-:-:S03]  /*0020*/  ULDC.64 UR4, c[0x0][0x118] ;  /* 0x0000460000047ab9 */ /* 0x000fc60000000a00 */
[----:B------:R-:W1:Y:S01]  /*0030*/  S2R R3, SR_CTAID.X ;  /* 0x0000000000037919 */ /* 0x000e620000002500 */
[----:B0-----:R-:W-:-:S04]  /*0040*/  SHF.L.U32 R0, R0, 0x3, RZ ;  /* 0x0000000300007819 */ /* 0x001fc800000006ff */
[----:B------:R-:W-:-:S05]  /*0050*/  LOP3.LUT R0, R0, 0x3f8, RZ, 0xc0, !PT ;  /* 0x000003f800007812 */ /* 0x000fca00078ec0ff */
[----:B-1----:R-:W-:Y:S01]  /*0060*/  IMAD R0, R3, 0x400, R0 ;  /* 0x0000040003007824 */ /* 0x002fe200078e0200 */
[----:B------:R-:W-:-:S03]  /*0070*/  MOV R3, 0x2 ;  /* 0x0000000200037802 */ /* 0x000fc60000000f00 */
[C---:B------:R-:W-:Y:S01]  /*0080*/  IMAD.HI R9, R0.reuse, 0x2aaaaaab, RZ ;  /* 0x2aaaaaab00097827 */ /* 0x040fe200078e02ff */
[----:B------:R-:W-:-:S03]  /*0090*/  IADD3 R8, R0, 0x4, RZ ;  /* 0x0000000400087810 */ /* 0x000fc60007ffe0ff */
[----:B------:R-:W-:Y:S01]  /*00a0*/  IMAD.WIDE R4, R0, R3, c[0x0][0x168] ;  /* 0x00005a0000047625 */ /* 0x000fe200078e0203 */
[----:B------:R-:W-:-:S04]  /*00b0*/  SHF.R.U32.HI R10, RZ, 0x1f, R9 ;  /* 0x0000001fff0a7819 */ /* 0x000fc80000011609 */
[----:B------:R-:W-:Y:S01]  /*00c0*/  LEA.HI R9, R9, R10, RZ, 0x19 ;  /* 0x0000000a09097211 */ /* 0x000fe200078fc8ff */
[----:B------:R-:W-:Y:S01]  /*00d0*/  IMAD.HI R10, R8, 0x2aaaaaab, RZ ;  /* 0x2aaaaaab080a7827 */ /* 0x000fe200078e02ff */
[----:B------:R-:W2:Y:S03]  /*00e0*/  LDG.E.128 R4, [R4.64] ;  /* 0x0000000404047981 */ /* 0x000ea6000c1e1d00 */
[----:B------:R-:W-:Y:S01]  /*00f0*/  IMAD.WIDE R2, R0, R3, c[0x0][0x160] ;  /* 0x0000580000027625 */ /* 0x000fe200078e0203 */
[----:B------:R-:W-:-:S03]  /*0100*/  SHF.R.U32.HI R11, RZ, 0x1f, R10 ;  /* 0x0000001fff0b7819 */ /* 0x000fc6000001160a */
[----:B------:R-:W-:Y:S01]  /*0110*/  IMAD.MOV.U32 R20, RZ, RZ, 0x4 ;  /* 0x00000004ff147424 */ /* 0x000fe200078e00ff */
[----:B------:R-:W3:Y:S01]  /*0120*/  LDG.E.128 R12, [R2.64] ;  /* 0x00000004020c7981 */ /* 0x000ee2000c1e1d00 */
[----:B------:R-:W-:Y:S01]  /*0130*/  LEA.HI R11, R10, R11, RZ, 0x19 ;  /* 0x0000000b0a0b7211 */ /* 0x000fe200078fc8ff */
[----:B------:R-:W-:-:S04]  /*0140*/  IMAD R9, R9, -0x300, R0 ;  /* 0xfffffd0009097824 */ /* 0x000fc800078e0200 */
[----:B------:R-:W-:Y:S02]  /*0150*/  IMAD R8, R11, -0x300, R8 ;  /* 0xfffffd000b087824 */ /* 0x000fe400078e0208 */
[----:B------:R-:W-:-:S04]  /*0160*/  IMAD.WIDE R16, R9, R20, c[0x0][0x170] ;  /* 0x00005c0009107625 */ /* 0x000fc800078e0214 */
[----:B------:R-:W-:Y:S02]  /*0170*/  IMAD.WIDE R8, R8, R20, c[0x0][0x170] ;  /* 0x00005c0008087625 */ /* 0x000fe400078e0214 */
[----:B------:R-:W4:Y:S04]  /*0180*/  LDG.E.EL.128 R16, [R16.64] ;  /* 0x0000000410107981 */ /* 0x000f28000c2e1d00 */
[----:B------:R-:W5:Y:S01]  /*0190*/  LDG.E.EL.128 R8, [R8.64] ;  /* 0x0000000408087981 */ /* 0x000f62000c2e1d00 */
[C---:B--2---:R-:W-:Y:S02]  /*01a0*/  PRMT R22, R4.reuse, 0x7632, R22 ;  /* 0x0000763204167816 */ /* 0x044fe40000000016 */
[----:B------:R-:W-:Y:S02]  /*01b0*/  SHF.L.U32 R20, R4, 0x10, RZ ;  /* 0x0000001004147819 */ /* 0x000fe400000006ff */
[C---:B------:R-:W-:Y:S01]  /*01c0*/  PRMT R21, R5.reuse, 0x7632, R21 ;  /* 0x0000763205157816 */ /* 0x040fe20000000015 */
[----:B------:R-:W-:Y:S01]  /*01d0*/  IMAD.U32 R5, R5, 0x10000, RZ ;  /* 0x0001000005057824 */ /* 0x000fe200078e00ff */
[----:B------:R-:W-:Y:S01]  /*01e0*/  PRMT R0, R6, 0x7632, R0 ;  /* 0x0000763206007816 */ /* 0x000fe20000000000 */
[----:B------:R-:W-:Y:S01]  /*01f0*/  IMAD.U32 R22, R22, 0x10000, RZ ;  /* 0x0001000016167824 */ /* 0x000fe200078e00ff */
[C---:B---3--:R-:W-:Y:S01]  /*0200*/  PRMT R23, R12.reuse, 0x7632, R23 ;  /* 0x000076320c177816 */ /* 0x048fe20000000017 */
[----:B------:R-:W-:Y:S01]  /*0210*/  IMAD.U32 R25, R12, 0x10000, RZ ;  /* 0x000100000c197824 */ /* 0x000fe200078e00ff */
[----:B------:R-:W-:-:S02]  /*0220*/  PRMT R12, R13, 0x7632, R12 ;  /* 0x000076320d0c7816 */ /* 0x000fc4000000000c */
[----:B------:R-:W-:Y:S01]  /*0230*/  SHF.L.U32 R27, R13, 0x10, RZ ;  /* 0x000000100d1b7819 */ /* 0x000fe200000006ff */
[C---:B------:R-:W-:Y:S01]  /*0240*/  IMAD.U32 R13, R14.reuse, 0x10000, RZ ;  /* 0x000100000e0d7824 */ /* 0x040fe200078e00ff */
[----:B------:R-:W-:Y:S02]  /*0250*/  PRMT R26, R14, 0x7632, R26 ;  /* 0x000076320e1a7816 */ /* 0x000fe4000000001a */
[----:B------:R-:W-:Y:S02]  /*0260*/  SHF.L.U32 R14, R12, 0x10, RZ ;  /* 0x000000100c0e7819 */ /* 0x000fe400000006ff */
[----:B------:R-:W-:Y:S02]  /*0270*/  PRMT R12, R15, 0x7632, R12 ;  /* 0x000076320f0c7816 */ /* 0x000fe4000000000c */
[----:B------:R-:W-:Y:S02]  /*0280*/  PRMT R4, R7, 0x7632, R4 ;  /* 0x0000763207047816 */ /* 0x000fe40000000004 */
[----:B------:R-:W-:Y:S01]  /*0290*/  SHF.L.U32 R24, R23, 0x10, RZ ;  /* 0x0000001017187819 */ /* 0x000fe200000006ff */
[----:B------:R-:W-:Y:S01]  /*02a0*/  IMAD.U32 R12, R12, 0x10000, RZ ;  /* 0x000100000c0c7824 */ /* 0x000fe200078e00ff */
[----:B------:R-:W-:Y:S01]  /*02b0*/  SHF.L.U32 R15, R15, 0x10, RZ ;  /* 0x000000100f0f7819 */ /* 0x000fe200000006ff */
[----:B----4-:R-:W-:Y:S01]  /*02c0*/  FADD R25, R16, R25 ;  /* 0x0000001910197221 */ /* 0x010fe20000000000 */
[----:B------:R-:W-:Y:S01]  /*02d0*/  SHF.L.U32 R26, R26, 0x10, RZ ;  /* 0x000000101a1a7819 */ /* 0x000fe200000006ff */
[----:B------:R-:W-:Y:S01]  /*02e0*/  FADD R17, R17, R24 ;  /* 0x0000001811117221 */ /* 0x000fe20000000000 */
[----:B------:R-:W-:Y:S01]  /*02f0*/  SHF.L.U32 R6, R6, 0x10, RZ ;  /* 0x0000001006067819 */ /* 0x000fe200000006ff */
[----:B------:R-:W-:Y:S01]  /*0300*/  FADD R14, R19, R14 ;  /* 0x0000000e130e7221 */ /* 0x000fe20000000000 */
[----:B------:R-:W-:Y:S01]  /*0310*/  SHF.L.U32 R7, R7, 0x10, RZ ;  /* 0x0000001007077819 */ /* 0x000fe200000006ff */
[----:B------:R-:W-:Y:S01]  /*0320*/  FADD R18, R18, R27 ;  /* 0x0000001b12127221 */ /* 0x000fe20000000000 */
[----:B------:R-:W-:Y:S01]  /*0330*/  SHF.L.U32 R21, R21, 0x10, RZ ;  /* 0x0000001015157819 */ /* 0x000fe200000006ff */
[----:B-----5:R-:W-:Y:S01]  /*0340*/  FADD R9, R9, R26 ;  /* 0x0000001a09097221 */ /* 0x020fe20000000000 */
[----:B------:R-:W-:Y:S01]  /*0350*/  SHF.L.U32 R0, R0, 0x10, RZ ;  /* 0x0000001000007819 */ /* 0x000fe200000006ff */
[----:B------:R-:W-:Y:S01]  /*0360*/  FADD R13, R8, R13 ;  /* 0x0000000d080d7221 */ /* 0x000fe20000000000 */
[----:B------:R-:W-:Y:S01]  /*0370*/  SHF.L.U32 R4, R4, 0x10, RZ ;  /* 0x0000001004047819 */ /* 0x000fe200000006ff */
[----:B------:R-:W-:Y:S01]  /*0380*/  FADD R10, R10, R15 ;  /* 0x0000000f0a0a7221 */ /* 0x000fe20000000000 */
        /* <DEDUP_REMOVED lines=9> */
[----:B------:R-:W-:-:S02]  /*0420*/  F2FP.BF16.PACK_AB R20, R17, R20 ;  /* 0x000000141114723e */ /* 0x000fc400000010ff */
[----:B------:R-:W-:Y:S02]  /*0430*/  F2FP.BF16.PACK_AB R21, R14, R5 ;  /* 0x000000050e15723e */ /* 0x000fe400000010ff */
[----:B------:R-:W-:Y:S02]  /*0440*/  F2FP.BF16.PACK_AB R22, R9, R6 ;  /* 0x000000060916723e */ /* 0x000fe400000010ff */
[----:B------:R-:W-:-:S05]  /*0450*/  F2FP.BF16.PACK_AB R23, R4, R7 ;  /* 0x000000070417723e */ /* 0x000fca00000010ff */
[----:B------:R-:W-:Y:S01]  /*0460*/  STG.E.128 [R2.64], R20 ;  /* 0x0000001402007986 */ /* 0x000fe2000c101d04 */
[----:B------:R-:W-:Y:S05]  /*0470*/  EXIT ;  /* 0x000000000000794d */ /* 0x000fea0003800000 */
.L_x_0:
[----:B------:R-:W-:-:S00]  /*0480*/  BRA `(.L_x_0) ;  /* 0xfffffff000007947 */ /* 0x000fc0000383ffff */
[----:B------:R-:W-:-:S00]  /*0490*/  NOP ;  /* 0x0000000000007918 */ /* 0x000fc00000000000 */
        /* <DEDUP_REMOVED lines=14> */
.L_x_1:
